//
// Generated by NVIDIA NVVM Compiler
//
// Compiler Build ID: CL-36424714
// Cuda compilation tools, release 13.0, V13.0.88
// Based on NVVM 20.0.0
//

.version 9.0
.target sm_100
.address_size 64

	// .globl	_Z23rope_apply_half2_kernelPK7__half2S1_S1_PS_iiii

.visible .entry _Z23rope_apply_half2_kernelPK7__half2S1_S1_PS_iiii(
	.param .u64 .ptr .align 1 _Z23rope_apply_half2_kernelPK7__half2S1_S1_PS_iiii_param_0,
	.param .u64 .ptr .align 1 _Z23rope_apply_half2_kernelPK7__half2S1_S1_PS_iiii_param_1,
	.param .u64 .ptr .align 1 _Z23rope_apply_half2_kernelPK7__half2S1_S1_PS_iiii_param_2,
	.param .u64 .ptr .align 1 _Z23rope_apply_half2_kernelPK7__half2S1_S1_PS_iiii_param_3,
	.param .u32 _Z23rope_apply_half2_kernelPK7__half2S1_S1_PS_iiii_param_4,
	.param .u32 _Z23rope_apply_half2_kernelPK7__half2S1_S1_PS_iiii_param_5,
	.param .u32 _Z23rope_apply_half2_kernelPK7__half2S1_S1_PS_iiii_param_6,
	.param .u32 _Z23rope_apply_half2_kernelPK7__half2S1_S1_PS_iiii_param_7
)
{
	.reg .pred 	%p<4>;
	.reg .b16 	%rs<37>;
	.reg .b32 	%r<27>;
	.reg .b64 	%rd<18>;

	ld.param.u64 	%rd1, [_Z23rope_apply_half2_kernelPK7__half2S1_S1_PS_iiii_param_0];
	ld.param.u64 	%rd2, [_Z23rope_apply_half2_kernelPK7__half2S1_S1_PS_iiii_param_1];
	ld.param.u64 	%rd3, [_Z23rope_apply_half2_kernelPK7__half2S1_S1_PS_iiii_param_2];
	ld.param.u64 	%rd4, [_Z23rope_apply_half2_kernelPK7__half2S1_S1_PS_iiii_param_3];
	ld.param.u32 	%r4, [_Z23rope_apply_half2_kernelPK7__half2S1_S1_PS_iiii_param_4];
	ld.param.u32 	%r5, [_Z23rope_apply_half2_kernelPK7__half2S1_S1_PS_iiii_param_5];
	ld.param.u32 	%r2, [_Z23rope_apply_half2_kernelPK7__half2S1_S1_PS_iiii_param_6];
	ld.param.u32 	%r3, [_Z23rope_apply_half2_kernelPK7__half2S1_S1_PS_iiii_param_7];
	mov.u32 	%r6, %ctaid.x;
	mov.u32 	%r7, %ntid.x;
	mov.u32 	%r8, %tid.x;
	mad.lo.s32 	%r1, %r6, %r7, %r8;
	mul.lo.s32 	%r9, %r5, %r4;
	mul.lo.s32 	%r10, %r9, %r2;
	mul.lo.s32 	%r11, %r10, %r3;
	setp.ge.s32 	%p1, %r1, %r11;
	@%p1 bra 	$L__BB0_4;
	cvta.to.global.u64 	%rd5, %rd1;
	cvta.to.global.u64 	%rd6, %rd2;
	cvta.to.global.u64 	%rd7, %rd3;
	div.s32 	%r12, %r1, %r3;
	mul.lo.s32 	%r13, %r12, %r3;
	sub.s32 	%r14, %r1, %r13;
	rem.s32 	%r15, %r12, %r2;
	mul.wide.s32 	%rd8, %r1, 4;
	add.s64 	%rd9, %rd5, %rd8;
	ld.global.nc.u32 	%r16, [%rd9];
	mov.b32 	{%rs2, %rs1}, %r16;
	shr.u32 	%r17, %r3, 31;
	add.s32 	%r18, %r3, %r17;
	shr.s32 	%r19, %r18, 1;
	neg.s32 	%r20, %r19;
	setp.ge.s32 	%p2, %r14, %r19;
	setp.lt.s32 	%p3, %r14, %r19;
	selp.b32 	%r21, %r19, %r20, %p3;
	mul.wide.s32 	%rd10, %r21, 4;
	add.s64 	%rd11, %rd9, %rd10;
	ld.global.nc.u32 	%r22, [%rd11];
	mov.b32 	{%rs35, %rs36}, %r22;
	mad.lo.s32 	%r23, %r15, %r3, %r14;
	mul.wide.s32 	%rd12, %r23, 4;
	add.s64 	%rd13, %rd6, %rd12;
	ld.global.nc.u32 	%r24, [%rd13];
	mov.b32 	{%rs6, %rs5}, %r24;
	add.s64 	%rd14, %rd7, %rd12;
	ld.global.nc.u32 	%r25, [%rd14];
	mov.b32 	{%rs8, %rs7}, %r25;
	@%p2 bra 	$L__BB0_3;
	// begin inline asm
	{neg.f16 %rs35,%rs35;
}
	// end inline asm
	// begin inline asm
	{neg.f16 %rs36,%rs36;
}
	// end inline asm
$L__BB0_3:
	// begin inline asm
	{mul.f16 %rs17,%rs2,%rs6;
}
	// end inline asm
	// begin inline asm
	{mul.f16 %rs20,%rs35,%rs8;
}
	// end inline asm
	// begin inline asm
	{add.f16 %rs23,%rs17,%rs20;
}
	// end inline asm
	// begin inline asm
	{mul.f16 %rs26,%rs1,%rs5;
}
	// end inline asm
	// begin inline asm
	{mul.f16 %rs29,%rs36,%rs7;
}
	// end inline asm
	// begin inline asm
	{add.f16 %rs32,%rs26,%rs29;
}
	// end inline asm
	cvta.to.global.u64 	%rd15, %rd4;
	add.s64 	%rd17, %rd15, %rd8;
	mov.b32 	%r26, {%rs23, %rs32};
	st.global.u32 	[%rd17], %r26;
$L__BB0_4:
	ret;

}


// ===== COMPILED SASS (sm_100) =====

	.target	sm_100

	.elftype	@"ET_EXEC"


//--------------------- .note.nv.tkinfo           --------------------------
	.section	.note.nv.tkinfo,"",@"SHT_NOTE"
	.sectionflags	@"SHF_NOTE_NV_TKINFO"
	.tkinfo
        /*0018*/ 	.word	0x00000002
        /*0030*/ 	.string	""
        /*0030*/ 	.string	"ptxas"
        /*0030*/ 	.string	"Cuda compilation tools, release 13.0, V13.0.88"
        /*0030*/ 	.string	"Build cuda_13.0.r13.0/compiler.36424714_0"
        /*0030*/ 	.string	"-arch sm_100 -m 64 "



//--------------------- .note.nv.cuinfo           --------------------------
	.section	.note.nv.cuinfo,"",@"SHT_NOTE"
	.sectionflags	@"SHF_NOTE_NV_CUINFO"
        /*0018*/ 	.short	0x0002
        /*001a*/ 	.short	0x0064
        /*001c*/ 	.short	0x0082
	.zero		2


//--------------------- .nv.info                  --------------------------
	.section	.nv.info,"",@"SHT_CUDA_INFO"
	.align	4


	//----- nvinfo : EIATTR_REGCOUNT
	.align		4
        /*0000*/ 	.byte	0x04, 0x2f
        /*0002*/ 	.short	(.L_1 - .L_0)
	.align		4
.L_0:
        /*0004*/ 	.word	index@(_Z23rope_apply_half2_kernelPK7__half2S1_S1_PS_iiii)
        /*0008*/ 	.word	0x00000012


	//----- nvinfo : EIATTR_FRAME_SIZE
	.align		4
.L_1:
        /*000c*/ 	.byte	0x04, 0x11
        /*000e*/ 	.short	(.L_3 - .L_2)
	.align		4
.L_2:
        /*0010*/ 	.word	index@(_Z23rope_apply_half2_kernelPK7__half2S1_S1_PS_iiii)
        /*0014*/ 	.word	0x00000000


	//----- nvinfo : EIATTR_MIN_STACK_SIZE
	.align		4
.L_3:
        /*0018*/ 	.byte	0x04, 0x12
        /*001a*/ 	.short	(.L_5 - .L_4)
	.align		4
.L_4:
        /*001c*/ 	.word	index@(_Z23rope_apply_half2_kernelPK7__half2S1_S1_PS_iiii)
        /*0020*/ 	.word	0x00000000
.L_5:


//--------------------- .nv.compat                --------------------------
	.section	.nv.compat,"",@"SHT_CUDA_COMPAT_INFO"
	.align	4
        /*0000*/ 	.byte	0x02, 0x09, 0x00, 0x00, 0x02, 0x02, 0x01, 0x00, 0x02, 0x05, 0x05, 0x00, 0x03, 0x07, 0x01, 0x01
        /*0010*/ 	.byte	0x02, 0x03, 0x00, 0x00, 0x02, 0x06, 0x01, 0x00, 0x04, 0x0b, 0x08, 0x00, 0x09, 0x00, 0x00, 0x00
        /*0020*/ 	.byte	0x00, 0x00, 0x00, 0x00


//--------------------- .nv.info._Z23rope_apply_half2_kernelPK7__half2S1_S1_PS_iiii --------------------------
	.section	.nv.info._Z23rope_apply_half2_kernelPK7__half2S1_S1_PS_iiii,"",@"SHT_CUDA_INFO"
	.sectionflags	@""
	.align	4


	//----- nvinfo : EIATTR_CUDA_API_VERSION
	.align		4
        /*0000*/ 	.byte	0x04, 0x37
        /*0002*/ 	.short	(.L_7 - .L_6)
.L_6:
        /*0004*/ 	.word	0x00000082


	//----- nvinfo : EIATTR_KPARAM_INFO
	.align		4
.L_7:
        /*0008*/ 	.byte	0x04, 0x17
        /*000a*/ 	.short	(.L_9 - .L_8)
.L_8:
        /*000c*/ 	.word	0x00000000
        /*0010*/ 	.short	0x0007
        /*0012*/ 	.short	0x002c
        /*0014*/ 	.byte	0x00, 0xf0, 0x11, 0x00


	//----- nvinfo : EIATTR_KPARAM_INFO
	.align		4
.L_9:
        /*0018*/ 	.byte	0x04, 0x17
        /*001a*/ 	.short	(.L_11 - .L_10)
.L_10:
        /*001c*/ 	.word	0x00000000
        /*0020*/ 	.short	0x0006
        /*0022*/ 	.short	0x0028
        /*0024*/ 	.byte	0x00, 0xf0, 0x11, 0x00


	//----- nvinfo : EIATTR_KPARAM_INFO
	.align		4
.L_11:
        /*0028*/ 	.byte	0x04, 0x17
        /*002a*/ 	.short	(.L_13 - .L_12)
.L_12:
        /*002c*/ 	.word	0x00000000
        /*0030*/ 	.short	0x0005
        /*0032*/ 	.short	0x0024
        /*0034*/ 	.byte	0x00, 0xf0, 0x11, 0x00


	//----- nvinfo : EIATTR_KPARAM_INFO
	.align		4
.L_13:
        /*0038*/ 	.byte	0x04, 0x17
        /*003a*/ 	.short	(.L_15 - .L_14)
.L_14:
        /*003c*/ 	.word	0x00000000
        /*0040*/ 	.short	0x0004
        /*0042*/ 	.short	0x0020
        /*0044*/ 	.byte	0x00, 0xf0, 0x11, 0x00


	//----- nvinfo : EIATTR_KPARAM_INFO
	.align		4
.L_15:
        /*0048*/ 	.byte	0x04, 0x17
        /*004a*/ 	.short	(.L_17 - .L_16)
.L_16:
        /*004c*/ 	.word	0x00000000
        /*0050*/ 	.short	0x0003
        /*0052*/ 	.short	0x0018
        /*0054*/ 	.byte	0x00, 0xf5, 0x21, 0x00


	//----- nvinfo : EIATTR_KPARAM_INFO
	.align		4
.L_17:
        /*0058*/ 	.byte	0x04, 0x17
        /*005a*/ 	.short	(.L_19 - .L_18)
.L_18:
        /*005c*/ 	.word	0x00000000
        /*0060*/ 	.short	0x0002
        /*0062*/ 	.short	0x0010
        /*0064*/ 	.byte	0x00, 0xf5, 0x21, 0x00


	//----- nvinfo : EIATTR_KPARAM_INFO
	.align		4
.L_19:
        /*0068*/ 	.byte	0x04, 0x17
        /*006a*/ 	.short	(.L_21 - .L_20)
.L_20:
        /*006c*/ 	.word	0x00000000
        /*0070*/ 	.short	0x0001
        /*0072*/ 	.short	0x0008
        /*0074*/ 	.byte	0x00, 0xf5, 0x21, 0x00


	//----- nvinfo : EIATTR_KPARAM_INFO
	.align		4
.L_21:
        /*0078*/ 	.byte	0x04, 0x17
        /*007a*/ 	.short	(.L_23 - .L_22)
.L_22:
        /*007c*/ 	.word	0x00000000
        /*0080*/ 	.short	0x0000
        /*0082*/ 	.short	0x0000
        /*0084*/ 	.byte	0x00, 0xf5, 0x21, 0x00


	//----- nvinfo : EIATTR_SPARSE_MMA_MASK
	.align		4
.L_23:
        /*0088*/ 	.byte	0x03, 0x50
        /*008a*/ 	.short	0x0000


	//----- nvinfo : EIATTR_MAXREG_COUNT
	.align		4
        /*008c*/ 	.byte	0x03, 0x1b
        /*008e*/ 	.short	0x00ff


	//----- nvinfo : EIATTR_MERCURY_ISA_VERSION
	.align		4
        /*0090*/ 	.byte	0x03, 0x5f
        /*0092*/ 	.short	0x0101


	//----- nvinfo : EIATTR_VRC_CTA_INIT_COUNT
	.align		4
        /*0094*/ 	.byte	0x02, 0x4a
	.zero		1
	.zero		1


	//----- nvinfo : EIATTR_EXIT_INSTR_OFFSETS
	.align		4
        /*0098*/ 	.byte	0x04, 0x1c
        /*009a*/ 	.short	(.L_25 - .L_24)


	//   ....[0]....
.L_24:
        /*009c*/ 	.word	0x000000b0


	//   ....[1]....
        /*00a0*/ 	.word	0x000005b0


	//----- nvinfo : EIATTR_CBANK_PARAM_SIZE
	.align		4
.L_25:
        /*00a4*/ 	.byte	0x03, 0x19
        /*00a6*/ 	.short	0x0030


	//----- nvinfo : EIATTR_PARAM_CBANK
	.align		4
        /*00a8*/ 	.byte	0x04, 0x0a
        /*00aa*/ 	.short	(.L_27 - .L_26)
	.align		4
.L_26:
        /*00ac*/ 	.word	index@(.nv.constant0._Z23rope_apply_half2_kernelPK7__half2S1_S1_PS_iiii)
        /*00b0*/ 	.short	0x0380
        /*00b2*/ 	.short	0x0030


	//----- nvinfo : EIATTR_SW_WAR
	.align		4
.L_27:
        /*00b4*/ 	.byte	0x04, 0x36
        /*00b6*/ 	.short	(.L_29 - .L_28)
.L_28:
        /*00b8*/ 	.word	0x00000008
.L_29:


//--------------------- .nv.callgraph             --------------------------
	.section	.nv.callgraph,"",@"SHT_CUDA_CALLGRAPH"
	.align	4
	.sectionentsize	8
	.align		4
        /*0000*/ 	.word	0x00000000
	.align		4
        /*0004*/ 	.word	0xffffffff
	.align		4
        /*0008*/ 	.word	0x00000000
	.align		4
        /*000c*/ 	.word	0xfffffffe
	.align		4
        /*0010*/ 	.word	0x00000000
	.align		4
        /*0014*/ 	.word	0xfffffffd
	.align		4
        /*0018*/ 	.word	0x00000000
	.align		4
        /*001c*/ 	.word	0xfffffffc


//--------------------- .text._Z23rope_apply_half2_kernelPK7__half2S1_S1_PS_iiii --------------------------
	.section	.text._Z23rope_apply_half2_kernelPK7__half2S1_S1_PS_iiii,"ax",@progbits
	.align	128
        .global         _Z23rope_apply_half2_kernelPK7__half2S1_S1_PS_iiii
        .type           _Z23rope_apply_half2_kernelPK7__half2S1_S1_PS_iiii,@function
        .size           _Z23rope_apply_half2_kernelPK7__half2S1_S1_PS_iiii,(.L_x_1 - _Z23rope_apply_half2_kernelPK7__half2S1_S1_PS_iiii)
        .other          _Z23rope_apply_half2_kernelPK7__half2S1_S1_PS_iiii,@"STO_CUDA_ENTRY STV_DEFAULT"
_Z23rope_apply_half2_kernelPK7__half2S1_S1_PS_iiii:
.text._Z23rope_apply_half2_kernelPK7__half2S1_S1_PS_iiii:
[----:B------:R-:W-:Y:S01]  /*0000*/  LDC R1, c[0x0][0x37c] ;  /* 0x0000df00ff017b82 */ /* 0x000fe20000000800 */
[----:B------:R-:W0:Y:S07]  /*0010*/  S2R R7, SR_TID.X ;  /* 0x0000000000077919 */ /* 0x000e2e0000002100 */
[----:B------:R-:W1:Y:S08]  /*0020*/  LDC.64 R4, c[0x0][0x3a0] ;  /* 0x0000e800ff047b82 */ /* 0x000e700000000a00 */
[----:B------:R-:W2:Y:S08]  /*0030*/  LDC.64 R2, c[0x0][0x3a8] ;  /* 0x0000ea00ff027b82 */ /* 0x000eb00000000a00 */
[----:B------:R-:W0:Y:S08]  /*0040*/  S2UR UR4, SR_CTAID.X ;  /* 0x00000000000479c3 */ /* 0x000e300000002500 */
[----:B------:R-:W0:Y:S01]  /*0050*/  LDC R0, c[0x0][0x360] ;  /* 0x0000d800ff007b82 */ /* 0x000e220000000800 */
[----:B-1----:R-:W-:-:S04]  /*0060*/  IMAD R5, R5, R4, RZ ;  /* 0x0000000405057224 */ /* 0x002fc800078e02ff */
[----:B--2---:R-:W-:-:S04]  /*0070*/  IMAD R4, R5, R2, RZ ;  /* 0x0000000205047224 */ /* 0x004fc800078e02ff */
[----:B------:R-:W-:Y:S02]  /*0080*/  IMAD R5, R4, R3, RZ ;  /* 0x0000000304057224 */ /* 0x000fe400078e02ff */
[----:B0-----:R-:W-:-:S05]  /*0090*/  IMAD R0, R0, UR4, R7 ;  /* 0x0000000400007c24 */ /* 0x001fca000f8e0207 */
[----:B------:R-:W-:-:S13]  /*00a0*/  ISETP.GE.AND P0, PT, R0, R5, PT ;  /* 0x000000050000720c */ /* 0x000fda0003f06270 */
[----:B------:R-:W-:Y:S05]  /*00b0*/  @P0 EXIT ;  /* 0x000000000000094d */ /* 0x000fea0003800000 */
[----:B------:R-:W-:Y:S01]  /*00c0*/  IABS R9, R3 ;  /* 0x0000000300097213 */ /* 0x000fe20000000000 */
[----:B------:R-:W0:Y:S01]  /*00d0*/  LDCU.64 UR4, c[0x0][0x358] ;  /* 0x00006b00ff0477ac */ /* 0x000e220008000a00 */
[----:B------:R-:W-:Y:S02]  /*00e0*/  IABS R8, R2 ;  /* 0x0000000200087213 */ /* 0x000fe40000000000 */
[----:B------:R-:W1:Y:S01]  /*00f0*/  I2F.RP R6, R9 ;  /* 0x0000000900067306 */ /* 0x000e620000209400 */
[----:B------:R-:W-:-:S07]  /*0100*/  IABS R10, R0 ;  /* 0x00000000000a7213 */ /* 0x000fce0000000000 */
[----:B-1----:R-:W1:Y:S02]  /*0110*/  MUFU.RCP R6, R6 ;  /* 0x0000000600067308 */ /* 0x002e640000001000 */
[----:B-1----:R-:W-:-:S06]  /*0120*/  VIADD R5, R6, 0xffffffe ;  /* 0x0ffffffe06057836 */ /* 0x002fcc0000000000 */
[----:B------:R-:W1:Y:S02]  /*0130*/  F2I.FTZ.U32.TRUNC.NTZ R5, R5 ;  /* 0x0000000500057305 */ /* 0x000e64000021f000 */
[----:B-1----:R-:W-:-:S04]  /*0140*/  IMAD.MOV R4, RZ, RZ, -R5 ;  /* 0x000000ffff047224 */ /* 0x002fc800078e0a05 */
[----:B------:R-:W-:Y:S02]  /*0150*/  IMAD R7, R4, R9, RZ ;  /* 0x0000000904077224 */ /* 0x000fe400078e02ff */
[----:B------:R-:W-:-:S05]  /*0160*/  HFMA2 R4, -RZ, RZ, 0, 0 ;  /* 0x00000000ff047431 */ /* 0x000fca00000001ff */
[----:B------:R-:W-:-:S04]  /*0170*/  IMAD.HI.U32 R7, R5, R7, R4 ;  /* 0x0000000705077227 */ /* 0x000fc800078e0004 */
[----:B------:R-:W-:Y:S02]  /*0180*/  IMAD.MOV.U32 R4, RZ, RZ, R8 ;  /* 0x000000ffff047224 */ /* 0x000fe400078e0008 */
[----:B------:R-:W-:Y:S02]  /*0190*/  IMAD.HI.U32 R5, R7, R10, RZ ;  /* 0x0000000a07057227 */ /* 0x000fe400078e00ff */
[----:B------:R-:W1:Y:S03]  /*01a0*/  I2F.RP R8, R4 ;  /* 0x0000000400087306 */ /* 0x000e660000209400 */
[----:B------:R-:W-:-:S05]  /*01b0*/  IADD3 R6, PT, PT, -R5, RZ, RZ ;  /* 0x000000ff05067210 */ /* 0x000fca0007ffe1ff */
[----:B------:R-:W-:-:S05]  /*01c0*/  IMAD R6, R9, R6, R10 ;  /* 0x0000000609067224 */ /* 0x000fca00078e020a */
[----:B------:R-:W-:Y:S01]  /*01d0*/  ISETP.GT.U32.AND P1, PT, R9, R6, PT ;  /* 0x000000060900720c */ /* 0x000fe20003f24070 */
[----:B-1----:R-:W1:-:S12]  /*01e0*/  MUFU.RCP R8, R8 ;  /* 0x0000000800087308 */ /* 0x002e580000001000 */
[----:B------:R-:W-:Y:S02]  /*01f0*/  @!P1 IMAD.IADD R6, R6, 0x1, -R9 ;  /* 0x0000000106069824 */ /* 0x000fe400078e0a09 */
[----:B------:R-:W-:Y:S01]  /*0200*/  @!P1 VIADD R5, R5, 0x1 ;  /* 0x0000000105059836 */ /* 0x000fe20000000000 */
[----:B------:R-:W-:Y:S02]  /*0210*/  ISETP.NE.AND P1, PT, R3, RZ, PT ;  /* 0x000000ff0300720c */ /* 0x000fe40003f25270 */
[----:B------:R-:W-:Y:S02]  /*0220*/  ISETP.GE.U32.AND P0, PT, R6, R9, PT ;  /* 0x000000090600720c */ /* 0x000fe40003f06070 */
[----:B-1----:R-:W-:Y:S02]  /*0230*/  IADD3 R7, PT, PT, R8, 0xffffffe, RZ ;  /* 0x0ffffffe08077810 */ /* 0x002fe40007ffe0ff */
[----:B------:R-:W-:-:S04]  /*0240*/  LOP3.LUT R6, R0, R3, RZ, 0x3c, !PT ;  /* 0x0000000300067212 */ /* 0x000fc800078e3cff */
[----:B------:R-:W1:Y:S01]  /*0250*/  F2I.FTZ.U32.TRUNC.NTZ R7, R7 ;  /* 0x0000000700077305 */ /* 0x000e62000021f000 */
[----:B------:R-:W-:Y:S01]  /*0260*/  ISETP.GE.AND P2, PT, R6, RZ, PT ;  /* 0x000000ff0600720c */ /* 0x000fe20003f46270 */
[----:B------:R-:W-:-:S03]  /*0270*/  IMAD.MOV.U32 R6, RZ, RZ, RZ ;  /* 0x000000ffff067224 */ /* 0x000fc600078e00ff */
[----:B------:R-:W-:-:S09]  /*0280*/  @P0 IADD3 R5, PT, PT, R5, 0x1, RZ ;  /* 0x0000000105050810 */ /* 0x000fd20007ffe0ff */
[----:B------:R-:W-:Y:S01]  /*0290*/  @!P2 IADD3 R5, PT, PT, -R5, RZ, RZ ;  /* 0x000000ff0505a210 */ /* 0x000fe20007ffe1ff */
[----:B-1----:R-:W-:Y:S01]  /*02a0*/  IMAD.MOV R9, RZ, RZ, -R7 ;  /* 0x000000ffff097224 */ /* 0x002fe200078e0a07 */
[----:B------:R-:W-:-:S03]  /*02b0*/  @!P1 LOP3.LUT R5, RZ, R3, RZ, 0x33, !PT ;  /* 0x00000003ff059212 */ /* 0x000fc600078e33ff */
[----:B------:R-:W-:Y:S01]  /*02c0*/  IMAD R9, R9, R4, RZ ;  /* 0x0000000409097224 */ /* 0x000fe200078e02ff */
[----:B------:R-:W-:Y:S02]  /*02d0*/  IABS R11, R5 ;  /* 0x00000005000b7213 */ /* 0x000fe40000000000 */
[----:B------:R-:W-:Y:S01]  /*02e0*/  ISETP.GE.AND P1, PT, R5, RZ, PT ;  /* 0x000000ff0500720c */ /* 0x000fe20003f26270 */
[----:B------:R-:W-:Y:S02]  /*02f0*/  IMAD.HI.U32 R6, R7, R9, R6 ;  /* 0x0000000907067227 */ /* 0x000fe400078e0006 */
[----:B------:R-:W1:Y:S02]  /*0300*/  LDC.64 R8, c[0x0][0x380] ;  /* 0x0000e000ff087b82 */ /* 0x000e640000000a00 */
[----:B------:R-:W-:Y:S02]  /*0310*/  IMAD.MOV R7, RZ, RZ, -R5 ;  /* 0x000000ffff077224 */ /* 0x000fe400078e0a05 */
[----:B------:R-:W-:-:S04]  /*0320*/  IMAD.HI.U32 R6, R6, R11, RZ ;  /* 0x0000000b06067227 */ /* 0x000fc800078e00ff */
[----:B------:R-:W-:Y:S01]  /*0330*/  IMAD R14, R3, R7, R0 ;  /* 0x00000007030e7224 */ /* 0x000fe200078e0200 */
[----:B------:R-:W-:-:S05]  /*0340*/  IADD3 R6, PT, PT, -R6, RZ, RZ ;  /* 0x000000ff06067210 */ /* 0x000fca0007ffe1ff */
[----:B------:R-:W-:Y:S01]  /*0350*/  IMAD R11, R4, R6, R11 ;  /* 0x00000006040b7224 */ /* 0x000fe200078e020b */
[----:B------:R-:W-:-:S04]  /*0360*/  LEA.HI R6, R3, R3, RZ, 0x1 ;  /* 0x0000000303067211 */ /* 0x000fc800078f08ff */
[----:B------:R-:W-:Y:S02]  /*0370*/  ISETP.GT.U32.AND P0, PT, R4, R11, PT ;  /* 0x0000000b0400720c */ /* 0x000fe40003f04070 */
[----:B------:R-:W-:-:S04]  /*0380*/  SHF.R.S32.HI R13, RZ, 0x1, R6 ;  /* 0x00000001ff0d7819 */ /* 0x000fc80000011406 */
[CC--:B------:R-:W-:Y:S01]  /*0390*/  ISETP.GE.AND P3, PT, R14.reuse, R13.reuse, PT ;  /* 0x0000000d0e00720c */ /* 0x0c0fe20003f66270 */
[----:B------:R-:W-:Y:S01]  /*03a0*/  IMAD.MOV R6, RZ, RZ, -R13 ;  /* 0x000000ffff067224 */ /* 0x000fe200078e0a0d */
[----:B------:R-:W-:-:S05]  /*03b0*/  ISETP.GE.AND P2, PT, R14, R13, PT ;  /* 0x0000000d0e00720c */ /* 0x000fca0003f46270 */
[----:B------:R-:W-:-:S04]  /*03c0*/  @!P0 IADD3 R11, PT, PT, R11, -R4, RZ ;  /* 0x800000040b0b8210 */ /* 0x000fc80007ffe0ff */
[----:B------:R-:W-:Y:S02]  /*03d0*/  ISETP.GT.U32.AND P0, PT, R4, R11, PT ;  /* 0x0000000b0400720c */ /* 0x000fe40003f04070 */
[----:B------:R-:W-:Y:S02]  /*03e0*/  @P3 MOV R13, R6 ;  /* 0x00000006000d3202 */ /* 0x000fe40000000f00 */
[----:B------:R-:W2:Y:S01]  /*03f0*/  LDC.64 R6, c[0x0][0x390] ;  /* 0x0000e400ff067b82 */ /* 0x000ea20000000a00 */
[----:B------:R-:W-:-:S08]  /*0400*/  ISETP.NE.AND P3, PT, R2, RZ, PT ;  /* 0x000000ff0200720c */ /* 0x000fd00003f65270 */
[----:B------:R-:W-:Y:S02]  /*0410*/  @!P0 IMAD.IADD R11, R11, 0x1, -R4 ;  /* 0x000000010b0b8824 */ /* 0x000fe400078e0a04 */
[----:B-1----:R-:W-:Y:S02]  /*0420*/  IMAD.WIDE R4, R0, 0x4, R8 ;  /* 0x0000000400047825 */ /* 0x002fe400078e0208 */
[----:B------:R-:W1:Y:S01]  /*0430*/  LDC.64 R8, c[0x0][0x388] ;  /* 0x0000e200ff087b82 */ /* 0x000e620000000a00 */
[----:B------:R-:W-:Y:S01]  /*0440*/  MOV R12, R11 ;  /* 0x0000000b000c7202 */ /* 0x000fe20000000f00 */
[----:B------:R-:W-:Y:S02]  /*0450*/  IMAD.WIDE R10, R13, 0x4, R4 ;  /* 0x000000040d0a7825 */ /* 0x000fe400078e0204 */
[----:B0-----:R0:W3:Y:S02]  /*0460*/  LDG.E.CONSTANT R4, desc[UR4][R4.64] ;  /* 0x0000000404047981 */ /* 0x0010e4000c1e9900 */
[----:B------:R-:W-:Y:S01]  /*0470*/  @!P1 IMAD.MOV R12, RZ, RZ, -R12 ;  /* 0x000000ffff0c9224 */ /* 0x000fe200078e0a0c */
[----:B------:R-:W-:Y:S01]  /*0480*/  @!P3 LOP3.LUT R12, RZ, R2, RZ, 0x33, !PT ;  /* 0x00000002ff0cb212 */ /* 0x000fe200078e33ff */
[----:B------:R-:W4:Y:S04]  /*0490*/  LDG.E.CONSTANT R10, desc[UR4][R10.64] ;  /* 0x000000040a0a7981 */ /* 0x000f28000c1e9900 */
[----:B------:R-:W-:-:S04]  /*04a0*/  IMAD R13, R12, R3, R14 ;  /* 0x000000030c0d7224 */ /* 0x000fc800078e020e */
[----:B--2---:R-:W-:-:S04]  /*04b0*/  IMAD.WIDE R6, R13, 0x4, R6 ;  /* 0x000000040d067825 */ /* 0x004fc800078e0206 */
[----:B-1----:R-:W-:Y:S02]  /*04c0*/  IMAD.WIDE R8, R13, 0x4, R8 ;  /* 0x000000040d087825 */ /* 0x002fe400078e0208 */
[----:B------:R-:W2:Y:S01]  /*04d0*/  LDG.E.CONSTANT R6, desc[UR4][R6.64] ;  /* 0x0000000406067981 */ /* 0x000ea2000c1e9900 */
[----:B------:R-:W1:Y:S03]  /*04e0*/  LDC.64 R12, c[0x0][0x398] ;  /* 0x0000e600ff0c7b82 */ /* 0x000e660000000a00 */
[----:B------:R-:W3:Y:S01]  /*04f0*/  LDG.E.CONSTANT R8, desc[UR4][R8.64] ;  /* 0x0000000408087981 */ /* 0x000ee2000c1e9900 */
[C---:B----4-:R-:W-:Y:S02]  /*0500*/  PRMT R14, R10.reuse, 0x7610, R14 ;  /* 0x000076100a0e7816 */ /* 0x050fe4000000000e */
[----:B------:R-:W-:-:S03]  /*0510*/  PRMT R15, R10, 0x7632, R15 ;  /* 0x000076320a0f7816 */ /* 0x000fc6000000000f */
[----:B------:R-:W-:Y:S02]  /*0520*/  @!P2 HADD2 R2, -R14.H0_H0, -RZ.H0_H0 ;  /* 0xa00000ff0e02a230 */ /* 0x000fe40000000900 */
[----:B------:R-:W-:-:S03]  /*0530*/  @!P2 HADD2 R3, -R15.H0_H0, -RZ.H0_H0 ;  /* 0xa00000ff0f03a230 */ /* 0x000fc60000000900 */
[----:B------:R-:W-:Y:S02]  /*0540*/  @!P2 PRMT R14, R2, 0x5410, RZ ;  /* 0x00005410020ea816 */ /* 0x000fe400000000ff */
[----:B------:R-:W-:-:S04]  /*0550*/  @!P2 PRMT R15, R3, 0x5410, RZ ;  /* 0x00005410030fa816 */ /* 0x000fc800000000ff */
[----:B0-----:R-:W-:-:S05]  /*0560*/  PRMT R5, R14, 0x5410, R15 ;  /* 0x000054100e057816 */ /* 0x001fca000000000f */
[----:B--2---:R-:W-:Y:S02]  /*0570*/  HMUL2 R5, R5, R6 ;  /* 0x0000000605057232 */ /* 0x004fe40000000000 */
[----:B-1----:R-:W-:-:S04]  /*0580*/  IMAD.WIDE R2, R0, 0x4, R12 ;  /* 0x0000000400027825 */ /* 0x002fc800078e020c */
[----:B---3--:R-:W-:-:S05]  /*0590*/  HFMA2 R5, R4, R8, R5 ;  /* 0x0000000804057231 */ /* 0x008fca0000000005 */
[----:B------:R-:W-:Y:S01]  /*05a0*/  STG.E desc[UR4][R2.64], R5 ;  /* 0x0000000502007986 */ /* 0x000fe2000c101904 */
[----:B------:R-:W-:Y:S05]  /*05b0*/  EXIT ;  /* 0x000000000000794d */ /* 0x000fea0003800000 */
.L_x_0:
[----:B------:R-:W-:-:S00]  /*05c0*/  BRA `(.L_x_0) ;  /* 0xfffffffc00fc7947 */ /* 0x000fc0000383ffff */
[----:B------:R-:W-:-:S00]  /*05d0*/  NOP ;  /* 0x0000000000007918 */ /* 0x000fc00000000000 */
        /* <DEDUP_REMOVED lines=10> */
.L_x_1:


//--------------------- .nv.shared.reserved.0     --------------------------
	.section	.nv.shared.reserved.0,"aw",@nobits
	.weak		__nv_reservedSMEM_offset_0_alias
	.size		__nv_reservedSMEM_offset_0_alias, 0, 64
	.other		__nv_reservedSMEM_offset_0_alias,@"STO_CUDA_RESERVED_SHARED STV_DEFAULT"
__nv_reservedSMEM_offset_0_alias:
	.zero		0
	.zero		64


//--------------------- .nv.constant0._Z23rope_apply_half2_kernelPK7__half2S1_S1_PS_iiii --------------------------
	.section	.nv.constant0._Z23rope_apply_half2_kernelPK7__half2S1_S1_PS_iiii,"a",@progbits
	.sectionflags	@""
	.align	4
.nv.constant0._Z23rope_apply_half2_kernelPK7__half2S1_S1_PS_iiii:
	.zero		944


//--------------------- SYMBOLS --------------------------

	.type		.nv.reservedSmem.offset0,@object
	.size		.nv.reservedSmem.offset0,0x4
